//
// Generated by NVIDIA NVVM Compiler
//
// Compiler Build ID: CL-36424714
// Cuda compilation tools, release 13.0, V13.0.88
// Based on NVVM 20.0.0
//

.version 9.0
.target sm_100
.address_size 64

	// .globl	_Z6kernelPimii
.extern .func  (.param .b32 func_retval0) vprintf
(
	.param .b64 vprintf_param_0,
	.param .b64 vprintf_param_1
)
;
.global .align 1 .b8 $str[4] = {37, 100, 32};

.visible .entry _Z6kernelPimii(
	.param .u64 .ptr .align 1 _Z6kernelPimii_param_0,
	.param .u64 _Z6kernelPimii_param_1,
	.param .u32 _Z6kernelPimii_param_2,
	.param .u32 _Z6kernelPimii_param_3
)
{
	.local .align 8 .b8 	__local_depot0[8];
	.reg .b64 	%SP;
	.reg .b64 	%SPL;
	.reg .pred 	%p<4>;
	.reg .b32 	%r<14>;
	.reg .b64 	%rd<12>;

	mov.u64 	%SPL, __local_depot0;
	cvta.local.u64 	%SP, %SPL;
	ld.param.u64 	%rd1, [_Z6kernelPimii_param_0];
	ld.param.u64 	%rd2, [_Z6kernelPimii_param_1];
	ld.param.u32 	%r3, [_Z6kernelPimii_param_2];
	ld.param.u32 	%r4, [_Z6kernelPimii_param_3];
	mov.u32 	%r5, %ctaid.y;
	mov.u32 	%r6, %ntid.y;
	mov.u32 	%r7, %tid.y;
	mad.lo.s32 	%r1, %r5, %r6, %r7;
	mov.u32 	%r8, %ctaid.x;
	mov.u32 	%r9, %ntid.x;
	mov.u32 	%r10, %tid.x;
	mad.lo.s32 	%r2, %r8, %r9, %r10;
	setp.ge.s32 	%p1, %r1, %r3;
	setp.ge.s32 	%p2, %r2, %r4;
	or.pred  	%p3, %p1, %p2;
	@%p3 bra 	$L__BB0_2;
	add.u64 	%rd3, %SP, 0;
	add.u64 	%rd4, %SPL, 0;
	cvta.to.global.u64 	%rd5, %rd1;
	cvt.u64.u32 	%rd6, %r1;
	mad.lo.s64 	%rd7, %rd2, %rd6, %rd5;
	mul.wide.s32 	%rd8, %r2, 4;
	add.s64 	%rd9, %rd7, %rd8;
	ld.global.u32 	%r11, [%rd9];
	st.local.u32 	[%rd4], %r11;
	mov.u64 	%rd10, $str;
	cvta.global.u64 	%rd11, %rd10;
	{ // callseq 0, 0
	.param .b64 param0;
	st.param.b64 	[param0], %rd11;
	.param .b64 param1;
	st.param.b64 	[param1], %rd3;
	.param .b32 retval0;
	call.uni (retval0), 
	vprintf, 
	(
	param0, 
	param1
	);
	ld.param.b32 	%r12, [retval0];
	} // callseq 0
$L__BB0_2:
	ret;

}


// ===== COMPILED SASS (sm_100) =====

	.target	sm_100

	.elftype	@"ET_EXEC"


//--------------------- .note.nv.tkinfo           --------------------------
	.section	.note.nv.tkinfo,"",@"SHT_NOTE"
	.sectionflags	@"SHF_NOTE_NV_TKINFO"
	.tkinfo
        /*0018*/ 	.word	0x00000002
        /*0030*/ 	.string	""
        /*0030*/ 	.string	"ptxas"
        /*0030*/ 	.string	"Cuda compilation tools, release 13.0, V13.0.88"
        /*0030*/ 	.string	"Build cuda_13.0.r13.0/compiler.36424714_0"
        /*0030*/ 	.string	"-arch sm_100 -m 64 "



//--------------------- .note.nv.cuinfo           --------------------------
	.section	.note.nv.cuinfo,"",@"SHT_NOTE"
	.sectionflags	@"SHF_NOTE_NV_CUINFO"
        /*0018*/ 	.short	0x0002
        /*001a*/ 	.short	0x0064
        /*001c*/ 	.short	0x0082
	.zero		2


//--------------------- .nv.info                  --------------------------
	.section	.nv.info,"",@"SHT_CUDA_INFO"
	.align	4


	//----- nvinfo : EIATTR_REGCOUNT
	.align		4
        /*0000*/ 	.byte	0x04, 0x2f
        /*0002*/ 	.short	(.L_2 - .L_1)
	.align		4
.L_1:
        /*0004*/ 	.word	index@(_Z6kernelPimii)
        /*0008*/ 	.word	0x00000018


	//----- nvinfo : EIATTR_FRAME_SIZE
	.align		4
.L_2:
        /*000c*/ 	.byte	0x04, 0x11
        /*000e*/ 	.short	(.L_4 - .L_3)
	.align		4
.L_3:
        /*0010*/ 	.word	index@(_Z6kernelPimii)
        /*0014*/ 	.word	0x00000008


	//----- nvinfo : EIATTR_MIN_STACK_SIZE
	.align		4
.L_4:
        /*0018*/ 	.byte	0x04, 0x12
        /*001a*/ 	.short	(.L_6 - .L_5)
	.align		4
.L_5:
        /*001c*/ 	.word	index@(_Z6kernelPimii)
        /*0020*/ 	.word	0x00000008
.L_6:


//--------------------- .nv.compat                --------------------------
	.section	.nv.compat,"",@"SHT_CUDA_COMPAT_INFO"
	.align	4
        /*0000*/ 	.byte	0x02, 0x09, 0x00, 0x00, 0x02, 0x02, 0x01, 0x00, 0x02, 0x05, 0x05, 0x00, 0x03, 0x07, 0x01, 0x01
        /*0010*/ 	.byte	0x02, 0x03, 0x00, 0x00, 0x02, 0x06, 0x01, 0x00, 0x04, 0x0b, 0x08, 0x00, 0x09, 0x00, 0x00, 0x00
        /*0020*/ 	.byte	0x00, 0x00, 0x00, 0x00


//--------------------- .nv.info._Z6kernelPimii   --------------------------
	.section	.nv.info._Z6kernelPimii,"",@"SHT_CUDA_INFO"
	.sectionflags	@""
	.align	4


	//----- nvinfo : EIATTR_CUDA_API_VERSION
	.align		4
        /*0000*/ 	.byte	0x04, 0x37
        /*0002*/ 	.short	(.L_8 - .L_7)
.L_7:
        /*0004*/ 	.word	0x00000082


	//----- nvinfo : EIATTR_KPARAM_INFO
	.align		4
.L_8:
        /*0008*/ 	.byte	0x04, 0x17
        /*000a*/ 	.short	(.L_10 - .L_9)
.L_9:
        /*000c*/ 	.word	0x00000000
        /*0010*/ 	.short	0x0003
        /*0012*/ 	.short	0x0014
        /*0014*/ 	.byte	0x00, 0xf0, 0x11, 0x00


	//----- nvinfo : EIATTR_KPARAM_INFO
	.align		4
.L_10:
        /*0018*/ 	.byte	0x04, 0x17
        /*001a*/ 	.short	(.L_12 - .L_11)
.L_11:
        /*001c*/ 	.word	0x00000000
        /*0020*/ 	.short	0x0002
        /*0022*/ 	.short	0x0010
        /*0024*/ 	.byte	0x00, 0xf0, 0x11, 0x00


	//----- nvinfo : EIATTR_KPARAM_INFO
	.align		4
.L_12:
        /*0028*/ 	.byte	0x04, 0x17
        /*002a*/ 	.short	(.L_14 - .L_13)
.L_13:
        /*002c*/ 	.word	0x00000000
        /*0030*/ 	.short	0x0001
        /*0032*/ 	.short	0x0008
        /*0034*/ 	.byte	0x00, 0xf0, 0x21, 0x00


	//----- nvinfo : EIATTR_KPARAM_INFO
	.align		4
.L_14:
        /*0038*/ 	.byte	0x04, 0x17
        /*003a*/ 	.short	(.L_16 - .L_15)
.L_15:
        /*003c*/ 	.word	0x00000000
        /*0040*/ 	.short	0x0000
        /*0042*/ 	.short	0x0000
        /*0044*/ 	.byte	0x00, 0xf5, 0x21, 0x00


	//----- nvinfo : EIATTR_SPARSE_MMA_MASK
	.align		4
.L_16:
        /*0048*/ 	.byte	0x03, 0x50
        /*004a*/ 	.short	0x0000


	//----- nvinfo : EIATTR_MAXREG_COUNT
	.align		4
        /*004c*/ 	.byte	0x03, 0x1b
        /*004e*/ 	.short	0x00ff


	//----- nvinfo : EIATTR_EXTERNS
	.align		4
        /*0050*/ 	.byte	0x04, 0x0f
        /*0052*/ 	.short	(.L_18 - .L_17)


	//   ....[0]....
	.align		4
.L_17:
        /*0054*/ 	.word	index@(vprintf)


	//----- nvinfo : EIATTR_MERCURY_ISA_VERSION
	.align		4
.L_18:
        /*0058*/ 	.byte	0x03, 0x5f
        /*005a*/ 	.short	0x0101


	//----- nvinfo : EIATTR_VRC_CTA_INIT_COUNT
	.align		4
        /*005c*/ 	.byte	0x02, 0x4a
	.zero		1
	.zero		1


	//----- nvinfo : EIATTR_SYSCALL_OFFSETS
	.align		4
        /*0060*/ 	.byte	0x04, 0x46
        /*0062*/ 	.short	(.L_20 - .L_19)


	//   ....[0]....
.L_19:
        /*0064*/ 	.word	0x00000200


	//----- nvinfo : EIATTR_EXIT_INSTR_OFFSETS
	.align		4
.L_20:
        /*0068*/ 	.byte	0x04, 0x1c
        /*006a*/ 	.short	(.L_22 - .L_21)


	//   ....[0]....
.L_21:
        /*006c*/ 	.word	0x00000110


	//   ....[1]....
        /*0070*/ 	.word	0x00000210


	//----- nvinfo : EIATTR_CRS_STACK_SIZE
	.align		4
.L_22:
        /*0074*/ 	.byte	0x04, 0x1e
        /*0076*/ 	.short	(.L_24 - .L_23)
.L_23:
        /*0078*/ 	.word	0x00000000


	//----- nvinfo : EIATTR_CBANK_PARAM_SIZE
	.align		4
.L_24:
        /*007c*/ 	.byte	0x03, 0x19
        /*007e*/ 	.short	0x0018


	//----- nvinfo : EIATTR_PARAM_CBANK
	.align		4
        /*0080*/ 	.byte	0x04, 0x0a
        /*0082*/ 	.short	(.L_26 - .L_25)
	.align		4
.L_25:
        /*0084*/ 	.word	index@(.nv.constant0._Z6kernelPimii)
        /*0088*/ 	.short	0x0380
        /*008a*/ 	.short	0x0018


	//----- nvinfo : EIATTR_SW_WAR
	.align		4
.L_26:
        /*008c*/ 	.byte	0x04, 0x36
        /*008e*/ 	.short	(.L_28 - .L_27)
.L_27:
        /*0090*/ 	.word	0x00000008
.L_28:


//--------------------- .nv.callgraph             --------------------------
	.section	.nv.callgraph,"",@"SHT_CUDA_CALLGRAPH"
	.align	4
	.sectionentsize	8
	.align		4
        /*0000*/ 	.word	0x00000000
	.align		4
        /*0004*/ 	.word	0xffffffff
	.align		4
        /*0008*/ 	.word	index@(_Z6kernelPimii)
	.align		4
        /*000c*/ 	.word	index@(vprintf)
	.align		4
        /*0010*/ 	.word	0x00000000
	.align		4
        /*0014*/ 	.word	0xfffffffe
	.align		4
        /*0018*/ 	.word	0x00000000
	.align		4
        /*001c*/ 	.word	0xfffffffd
	.align		4
        /*0020*/ 	.word	0x00000000
	.align		4
        /*0024*/ 	.word	0xfffffffc


//--------------------- .nv.constant4             --------------------------
	.section	.nv.constant4,"a",@progbits
	.align	8
	.align		8
.nv.constant4:
        /*0000*/ 	.dword	vprintf
	.align		8
        /*0008*/ 	.dword	$str


//--------------------- .text._Z6kernelPimii      --------------------------
	.section	.text._Z6kernelPimii,"ax",@progbits
	.align	128
        .global         _Z6kernelPimii
        .type           _Z6kernelPimii,@function
        .size           _Z6kernelPimii,(.L_x_2 - _Z6kernelPimii)
        .other          _Z6kernelPimii,@"STO_CUDA_ENTRY STV_DEFAULT"
_Z6kernelPimii:
.text._Z6kernelPimii:
[----:B------:R-:W0:Y:S01]  /*0000*/  LDC R1, c[0x0][0x37c] ;  /* 0x0000df00ff017b82 */ /* 0x000e220000000800 */
[----:B------:R-:W1:Y:S01]  /*0010*/  S2R R2, SR_TID.X ;  /* 0x0000000000027919 */ /* 0x000e620000002100 */
[----:B------:R-:W2:Y:S06]  /*0020*/  LDCU UR5, c[0x0][0x2fc] ;  /* 0x00005f80ff0577ac */ /* 0x000eac0008000800 */
[----:B------:R-:W3:Y:S01]  /*0030*/  LDC R5, c[0x0][0x364] ;  /* 0x0000d900ff057b82 */ /* 0x000ee20000000800 */
[----:B0-----:R-:W-:Y:S01]  /*0040*/  VIADD R1, R1, 0xfffffff8 ;  /* 0xfffffff801017836 */ /* 0x001fe20000000000 */
[----:B------:R-:W3:Y:S01]  /*0050*/  S2R R0, SR_TID.Y ;  /* 0x0000000000007919 */ /* 0x000ee20000002200 */
[----:B------:R-:W0:Y:S01]  /*0060*/  LDCU.64 UR8, c[0x0][0x390] ;  /* 0x00007200ff0877ac */ /* 0x000e220008000a00 */
[----:B------:R-:W4:Y:S04]  /*0070*/  LDCU UR4, c[0x0][0x2f8] ;  /* 0x00005f00ff0477ac */ /* 0x000f280008000800 */
[----:B------:R-:W1:Y:S08]  /*0080*/  S2UR UR7, SR_CTAID.X ;  /* 0x00000000000779c3 */ /* 0x000e700000002500 */
[----:B------:R-:W1:Y:S08]  /*0090*/  LDC R9, c[0x0][0x360] ;  /* 0x0000d800ff097b82 */ /* 0x000e700000000800 */
[----:B------:R-:W3:Y:S01]  /*00a0*/  S2UR UR6, SR_CTAID.Y ;  /* 0x00000000000679c3 */ /* 0x000ee20000002600 */
[----:B----4-:R-:W-:-:S05]  /*00b0*/  IADD3 R6, P1, PT, R1, UR4, RZ ;  /* 0x0000000401067c10 */ /* 0x010fca000ff3e0ff */
[----:B--2---:R-:W-:Y:S02]  /*00c0*/  IMAD.X R7, RZ, RZ, UR5, P1 ;  /* 0x00000005ff077e24 */ /* 0x004fe400088e06ff */
[----:B-1----:R-:W-:-:S05]  /*00d0*/  IMAD R9, R9, UR7, R2 ;  /* 0x0000000709097c24 */ /* 0x002fca000f8e0202 */
[----:B0-----:R-:W-:Y:S01]  /*00e0*/  ISETP.GE.AND P0, PT, R9, UR9, PT ;  /* 0x0000000909007c0c */ /* 0x001fe2000bf06270 */
[----:B---3--:R-:W-:-:S05]  /*00f0*/  IMAD R5, R5, UR6, R0 ;  /* 0x0000000605057c24 */ /* 0x008fca000f8e0200 */
[----:B------:R-:W-:-:S13]  /*0100*/  ISETP.GE.OR P0, PT, R5, UR8, P0 ;  /* 0x0000000805007c0c */ /* 0x000fda0008706670 */
[----:B------:R-:W-:Y:S05]  /*0110*/  @P0 EXIT ;  /* 0x000000000000094d */ /* 0x000fea0003800000 */
[----:B------:R-:W0:Y:S01]  /*0120*/  LDC.64 R2, c[0x0][0x380] ;  /* 0x0000e000ff027b82 */ /* 0x000e220000000a00 */
[----:B------:R-:W0:Y:S01]  /*0130*/  LDCU.64 UR6, c[0x0][0x388] ;  /* 0x00007100ff0677ac */ /* 0x000e220008000a00 */
[----:B------:R-:W1:Y:S01]  /*0140*/  LDCU.64 UR4, c[0x0][0x358] ;  /* 0x00006b00ff0477ac */ /* 0x000e620008000a00 */
[----:B0-----:R-:W-:-:S04]  /*0150*/  IMAD.WIDE.U32 R2, R5, UR6, R2 ;  /* 0x0000000605027c25 */ /* 0x001fc8000f8e0002 */
[----:B------:R-:W-:Y:S02]  /*0160*/  IMAD R3, R5, UR7, R3 ;  /* 0x0000000705037c24 */ /* 0x000fe4000f8e0203 */
[----:B------:R-:W-:-:S06]  /*0170*/  IMAD.WIDE R2, R9, 0x4, R2 ;  /* 0x0000000409027825 */ /* 0x000fcc00078e0202 */
[----:B-1----:R-:W2:Y:S01]  /*0180*/  LDG.E R2, desc[UR4][R2.64] ;  /* 0x0000000402027981 */ /* 0x002ea2000c1e1900 */
[----:B------:R-:W-:Y:S01]  /*0190*/  MOV R0, 0x0 ;  /* 0x0000000000007802 */ /* 0x000fe20000000f00 */
[----:B------:R-:W0:Y:S03]  /*01a0*/  LDCU.64 UR4, c[0x4][0x8] ;  /* 0x01000100ff0477ac */ /* 0x000e260008000a00 */
[----:B------:R1:W3:Y:S01]  /*01b0*/  LDC.64 R8, c[0x4][R0] ;  /* 0x0100000000087b82 */ /* 0x0002e20000000a00 */
[----:B0-----:R-:W-:Y:S02]  /*01c0*/  MOV R4, UR4 ;  /* 0x0000000400047c02 */ /* 0x001fe40008000f00 */
[----:B------:R-:W-:Y:S01]  /*01d0*/  MOV R5, UR5 ;  /* 0x0000000500057c02 */ /* 0x000fe20008000f00 */
[----:B--23--:R1:W-:Y:S06]  /*01e0*/  STL [R1], R2 ;  /* 0x0000000201007387 */ /* 0x00c3ec0000100800 */
[----:B------:R-:W-:-:S07]  /*01f0*/  LEPC R20, `(.L_x_0) ;  /* 0x000000001014794e */ /* 0x000fce0000000000 */
[----:B-1----:R-:W-:Y:S05]  /*0200*/  CALL.ABS.NOINC R8 ;  /* 0x0000000008007343 */ /* 0x002fea0003c00000 */
.L_x_0:
[----:B------:R-:W-:Y:S05]  /*0210*/  EXIT ;  /* 0x000000000000794d */ /* 0x000fea0003800000 */
.L_x_1:
[----:B------:R-:W-:-:S00]  /*0220*/  BRA `(.L_x_1) ;  /* 0xfffffffc00fc7947 */ /* 0x000fc0000383ffff */
[----:B------:R-:W-:-:S00]  /*0230*/  NOP ;  /* 0x0000000000007918 */ /* 0x000fc00000000000 */
        /* <DEDUP_REMOVED lines=12> */
.L_x_2:


//--------------------- .nv.global.init           --------------------------
	.section	.nv.global.init,"aw",@progbits
.nv.global.init:
	.type		$str,@object
	.size		$str,(.L_0 - $str)
$str:
        /*0000*/ 	.byte	0x25, 0x64, 0x20, 0x00
.L_0:


//--------------------- .nv.shared.reserved.0     --------------------------
	.section	.nv.shared.reserved.0,"aw",@nobits
	.weak		__nv_reservedSMEM_offset_0_alias
	.size		__nv_reservedSMEM_offset_0_alias, 0, 64
	.other		__nv_reservedSMEM_offset_0_alias,@"STO_CUDA_RESERVED_SHARED STV_DEFAULT"
__nv_reservedSMEM_offset_0_alias:
	.zero		0
	.zero		64


//--------------------- .nv.constant0._Z6kernelPimii --------------------------
	.section	.nv.constant0._Z6kernelPimii,"a",@progbits
	.sectionflags	@""
	.align	4
.nv.constant0._Z6kernelPimii:
	.zero		920


//--------------------- SYMBOLS --------------------------

	.type		.nv.reservedSmem.offset0,@object
	.size		.nv.reservedSmem.offset0,0x4
	.type		vprintf,@function
